//
// Generated by NVIDIA NVVM Compiler
//
// Compiler Build ID: CL-36424714
// Cuda compilation tools, release 13.0, V13.0.88
// Based on NVVM 20.0.0
//

.version 9.0
.target sm_100
.address_size 64

	// .globl	_Z3addPiS_S_

.visible .entry _Z3addPiS_S_(
	.param .u64 .ptr .align 1 _Z3addPiS_S__param_0,
	.param .u64 .ptr .align 1 _Z3addPiS_S__param_1,
	.param .u64 .ptr .align 1 _Z3addPiS_S__param_2
)
{
	.reg .b32 	%r<7>;
	.reg .b64 	%rd<11>;

	ld.param.u64 	%rd1, [_Z3addPiS_S__param_0];
	ld.param.u64 	%rd2, [_Z3addPiS_S__param_1];
	ld.param.u64 	%rd3, [_Z3addPiS_S__param_2];
	cvta.to.global.u64 	%rd4, %rd3;
	cvta.to.global.u64 	%rd5, %rd2;
	cvta.to.global.u64 	%rd6, %rd1;
	mov.u32 	%r1, %ctaid.x;
	mov.u32 	%r2, %tid.x;
	mad.lo.s32 	%r3, %r1, 5, %r2;
	mul.wide.s32 	%rd7, %r3, 4;
	add.s64 	%rd8, %rd6, %rd7;
	ld.global.u32 	%r4, [%rd8];
	add.s64 	%rd9, %rd5, %rd7;
	ld.global.u32 	%r5, [%rd9];
	add.s32 	%r6, %r5, %r4;
	add.s64 	%rd10, %rd4, %rd7;
	st.global.u32 	[%rd10], %r6;
	ret;

}


// ===== COMPILED SASS (sm_100) =====

	.target	sm_100

	.elftype	@"ET_EXEC"


//--------------------- .note.nv.tkinfo           --------------------------
	.section	.note.nv.tkinfo,"",@"SHT_NOTE"
	.sectionflags	@"SHF_NOTE_NV_TKINFO"
	.tkinfo
        /*0018*/ 	.word	0x00000002
        /*0030*/ 	.string	""
        /*0030*/ 	.string	"ptxas"
        /*0030*/ 	.string	"Cuda compilation tools, release 13.0, V13.0.88"
        /*0030*/ 	.string	"Build cuda_13.0.r13.0/compiler.36424714_0"
        /*0030*/ 	.string	"-arch sm_100 -m 64 "



//--------------------- .note.nv.cuinfo           --------------------------
	.section	.note.nv.cuinfo,"",@"SHT_NOTE"
	.sectionflags	@"SHF_NOTE_NV_CUINFO"
        /*0018*/ 	.short	0x0002
        /*001a*/ 	.short	0x0064
        /*001c*/ 	.short	0x0082
	.zero		2


//--------------------- .nv.info                  --------------------------
	.section	.nv.info,"",@"SHT_CUDA_INFO"
	.align	4


	//----- nvinfo : EIATTR_REGCOUNT
	.align		4
        /*0000*/ 	.byte	0x04, 0x2f
        /*0002*/ 	.short	(.L_1 - .L_0)
	.align		4
.L_0:
        /*0004*/ 	.word	index@(_Z3addPiS_S_)
        /*0008*/ 	.word	0x0000000c


	//----- nvinfo : EIATTR_FRAME_SIZE
	.align		4
.L_1:
        /*000c*/ 	.byte	0x04, 0x11
        /*000e*/ 	.short	(.L_3 - .L_2)
	.align		4
.L_2:
        /*0010*/ 	.word	index@(_Z3addPiS_S_)
        /*0014*/ 	.word	0x00000000


	//----- nvinfo : EIATTR_MIN_STACK_SIZE
	.align		4
.L_3:
        /*0018*/ 	.byte	0x04, 0x12
        /*001a*/ 	.short	(.L_5 - .L_4)
	.align		4
.L_4:
        /*001c*/ 	.word	index@(_Z3addPiS_S_)
        /*0020*/ 	.word	0x00000000
.L_5:


//--------------------- .nv.compat                --------------------------
	.section	.nv.compat,"",@"SHT_CUDA_COMPAT_INFO"
	.align	4
        /*0000*/ 	.byte	0x02, 0x09, 0x00, 0x00, 0x02, 0x02, 0x01, 0x00, 0x02, 0x05, 0x05, 0x00, 0x03, 0x07, 0x01, 0x01
        /*0010*/ 	.byte	0x02, 0x03, 0x00, 0x00, 0x02, 0x06, 0x01, 0x00, 0x04, 0x0b, 0x08, 0x00, 0x09, 0x00, 0x00, 0x00
        /*0020*/ 	.byte	0x00, 0x00, 0x00, 0x00


//--------------------- .nv.info._Z3addPiS_S_     --------------------------
	.section	.nv.info._Z3addPiS_S_,"",@"SHT_CUDA_INFO"
	.sectionflags	@""
	.align	4


	//----- nvinfo : EIATTR_CUDA_API_VERSION
	.align		4
        /*0000*/ 	.byte	0x04, 0x37
        /*0002*/ 	.short	(.L_7 - .L_6)
.L_6:
        /*0004*/ 	.word	0x00000082


	//----- nvinfo : EIATTR_KPARAM_INFO
	.align		4
.L_7:
        /*0008*/ 	.byte	0x04, 0x17
        /*000a*/ 	.short	(.L_9 - .L_8)
.L_8:
        /*000c*/ 	.word	0x00000000
        /*0010*/ 	.short	0x0002
        /*0012*/ 	.short	0x0010
        /*0014*/ 	.byte	0x00, 0xf5, 0x21, 0x00


	//----- nvinfo : EIATTR_KPARAM_INFO
	.align		4
.L_9:
        /*0018*/ 	.byte	0x04, 0x17
        /*001a*/ 	.short	(.L_11 - .L_10)
.L_10:
        /*001c*/ 	.word	0x00000000
        /*0020*/ 	.short	0x0001
        /*0022*/ 	.short	0x0008
        /*0024*/ 	.byte	0x00, 0xf5, 0x21, 0x00


	//----- nvinfo : EIATTR_KPARAM_INFO
	.align		4
.L_11:
        /*0028*/ 	.byte	0x04, 0x17
        /*002a*/ 	.short	(.L_13 - .L_12)
.L_12:
        /*002c*/ 	.word	0x00000000
        /*0030*/ 	.short	0x0000
        /*0032*/ 	.short	0x0000
        /*0034*/ 	.byte	0x00, 0xf5, 0x21, 0x00


	//----- nvinfo : EIATTR_SPARSE_MMA_MASK
	.align		4
.L_13:
        /*0038*/ 	.byte	0x03, 0x50
        /*003a*/ 	.short	0x0000


	//----- nvinfo : EIATTR_MAXREG_COUNT
	.align		4
        /*003c*/ 	.byte	0x03, 0x1b
        /*003e*/ 	.short	0x00ff


	//----- nvinfo : EIATTR_MERCURY_ISA_VERSION
	.align		4
        /*0040*/ 	.byte	0x03, 0x5f
        /*0042*/ 	.short	0x0101


	//----- nvinfo : EIATTR_VRC_CTA_INIT_COUNT
	.align		4
        /*0044*/ 	.byte	0x02, 0x4a
	.zero		1
	.zero		1


	//----- nvinfo : EIATTR_EXIT_INSTR_OFFSETS
	.align		4
        /*0048*/ 	.byte	0x04, 0x1c
        /*004a*/ 	.short	(.L_15 - .L_14)


	//   ....[0]....
.L_14:
        /*004c*/ 	.word	0x000000f0


	//----- nvinfo : EIATTR_CBANK_PARAM_SIZE
	.align		4
.L_15:
        /*0050*/ 	.byte	0x03, 0x19
        /*0052*/ 	.short	0x0018


	//----- nvinfo : EIATTR_PARAM_CBANK
	.align		4
        /*0054*/ 	.byte	0x04, 0x0a
        /*0056*/ 	.short	(.L_17 - .L_16)
	.align		4
.L_16:
        /*0058*/ 	.word	index@(.nv.constant0._Z3addPiS_S_)
        /*005c*/ 	.short	0x0380
        /*005e*/ 	.short	0x0018


	//----- nvinfo : EIATTR_SW_WAR
	.align		4
.L_17:
        /*0060*/ 	.byte	0x04, 0x36
        /*0062*/ 	.short	(.L_19 - .L_18)
.L_18:
        /*0064*/ 	.word	0x00000008
.L_19:


//--------------------- .nv.callgraph             --------------------------
	.section	.nv.callgraph,"",@"SHT_CUDA_CALLGRAPH"
	.align	4
	.sectionentsize	8
	.align		4
        /*0000*/ 	.word	0x00000000
	.align		4
        /*0004*/ 	.word	0xffffffff
	.align		4
        /*0008*/ 	.word	0x00000000
	.align		4
        /*000c*/ 	.word	0xfffffffe
	.align		4
        /*0010*/ 	.word	0x00000000
	.align		4
        /*0014*/ 	.word	0xfffffffd
	.align		4
        /*0018*/ 	.word	0x00000000
	.align		4
        /*001c*/ 	.word	0xfffffffc


//--------------------- .text._Z3addPiS_S_        --------------------------
	.section	.text._Z3addPiS_S_,"ax",@progbits
	.align	128
        .global         _Z3addPiS_S_
        .type           _Z3addPiS_S_,@function
        .size           _Z3addPiS_S_,(.L_x_1 - _Z3addPiS_S_)
        .other          _Z3addPiS_S_,@"STO_CUDA_ENTRY STV_DEFAULT"
_Z3addPiS_S_:
.text._Z3addPiS_S_:
[----:B------:R-:W-:Y:S01]  /*0000*/  LDC R1, c[0x0][0x37c] ;  /* 0x0000df00ff017b82 */ /* 0x000fe20000000800 */
[----:B------:R-:W0:Y:S07]  /*0010*/  S2R R9, SR_CTAID.X ;  /* 0x0000000000097919 */ /* 0x000e2e0000002500 */
[----:B------:R-:W1:Y:S01]  /*0020*/  LDC.64 R2, c[0x0][0x380] ;  /* 0x0000e000ff027b82 */ /* 0x000e620000000a00 */
[----:B------:R-:W2:Y:S01]  /*0030*/  LDCU.64 UR4, c[0x0][0x358] ;  /* 0x00006b00ff0477ac */ /* 0x000ea20008000a00 */
[----:B------:R-:W0:Y:S06]  /*0040*/  S2R R0, SR_TID.X ;  /* 0x0000000000007919 */ /* 0x000e2c0000002100 */
[----:B------:R-:W3:Y:S08]  /*0050*/  LDC.64 R4, c[0x0][0x388] ;  /* 0x0000e200ff047b82 */ /* 0x000ef00000000a00 */
[----:B------:R-:W4:Y:S01]  /*0060*/  LDC.64 R6, c[0x0][0x390] ;  /* 0x0000e400ff067b82 */ /* 0x000f220000000a00 */
[----:B0-----:R-:W-:-:S04]  /*0070*/  IMAD R9, R9, 0x5, R0 ;  /* 0x0000000509097824 */ /* 0x001fc800078e0200 */
[----:B-1----:R-:W-:-:S04]  /*0080*/  IMAD.WIDE R2, R9, 0x4, R2 ;  /* 0x0000000409027825 */ /* 0x002fc800078e0202 */
[C---:B---3--:R-:W-:Y:S02]  /*0090*/  IMAD.WIDE R4, R9.reuse, 0x4, R4 ;  /* 0x0000000409047825 */ /* 0x048fe400078e0204 */
[----:B--2---:R-:W2:Y:S04]  /*00a0*/  LDG.E R2, desc[UR4][R2.64] ;  /* 0x0000000402027981 */ /* 0x004ea8000c1e1900 */
[----:B------:R-:W2:Y:S01]  /*00b0*/  LDG.E R5, desc[UR4][R4.64] ;  /* 0x0000000404057981 */ /* 0x000ea2000c1e1900 */
[----:B----4-:R-:W-:Y:S01]  /*00c0*/  IMAD.WIDE R6, R9, 0x4, R6 ;  /* 0x0000000409067825 */ /* 0x010fe200078e0206 */
[----:B--2---:R-:W-:-:S05]  /*00d0*/  IADD3 R9, PT, PT, R2, R5, RZ ;  /* 0x0000000502097210 */ /* 0x004fca0007ffe0ff */
[----:B------:R-:W-:Y:S01]  /*00e0*/  STG.E desc[UR4][R6.64], R9 ;  /* 0x0000000906007986 */ /* 0x000fe2000c101904 */
[----:B------:R-:W-:Y:S05]  /*00f0*/  EXIT ;  /* 0x000000000000794d */ /* 0x000fea0003800000 */
.L_x_0:
[----:B------:R-:W-:-:S00]  /*0100*/  BRA `(.L_x_0) ;  /* 0xfffffffc00fc7947 */ /* 0x000fc0000383ffff */
[----:B------:R-:W-:-:S00]  /*0110*/  NOP ;  /* 0x0000000000007918 */ /* 0x000fc00000000000 */
        /* <DEDUP_REMOVED lines=14> */
.L_x_1:


//--------------------- .nv.shared.reserved.0     --------------------------
	.section	.nv.shared.reserved.0,"aw",@nobits
	.weak		__nv_reservedSMEM_offset_0_alias
	.size		__nv_reservedSMEM_offset_0_alias, 0, 64
	.other		__nv_reservedSMEM_offset_0_alias,@"STO_CUDA_RESERVED_SHARED STV_DEFAULT"
__nv_reservedSMEM_offset_0_alias:
	.zero		0
	.zero		64


//--------------------- .nv.constant0._Z3addPiS_S_ --------------------------
	.section	.nv.constant0._Z3addPiS_S_,"a",@progbits
	.sectionflags	@""
	.align	4
.nv.constant0._Z3addPiS_S_:
	.zero		920


//--------------------- SYMBOLS --------------------------

	.type		.nv.reservedSmem.offset0,@object
	.size		.nv.reservedSmem.offset0,0x4
